	.headerflags	@"EF_CUDA_TEXMODE_UNIFIED EF_CUDA_64BIT_ADDRESS EF_CUDA_ACCELERATORS EF_CUDA_SM90 EF_CUDA_VIRTUAL_SM(EF_CUDA_SM90)"
	.elftype	@"ET_EXEC"


//--------------------- .nv.info                  --------------------------
	.section	.nv.info,"",@"SHT_CUDA_INFO"
	.align	4


	//----- nvinfo : EIATTR_REGCOUNT
	.align		4
        /*0000*/ 	.byte	0x04, 0x2f
        /*0002*/ 	.short	(.L_3 - .L_2)
	.align		4
.L_2:
        /*0004*/ 	.word	index@(triton_poi_fused__native_batch_norm_legit_no_training_relu_8)
        /*0008*/ 	.word	0x0000001a


	//----- nvinfo : EIATTR_MIN_STACK_SIZE
	.align		4
.L_3:
        /*000c*/ 	.byte	0x04, 0x12
        /*000e*/ 	.short	(.L_5 - .L_4)
	.align		4
.L_4:
        /*0010*/ 	.word	index@(triton_poi_fused__native_batch_norm_legit_no_training_relu_8)
        /*0014*/ 	.word	0x00000000


	//----- nvinfo : EIATTR_FRAME_SIZE
	.align		4
.L_5:
        /*0018*/ 	.byte	0x04, 0x11
        /*001a*/ 	.short	(.L_7 - .L_6)
	.align		4
.L_6:
        /*001c*/ 	.word	index@(triton_poi_fused__native_batch_norm_legit_no_training_relu_8)
        /*0020*/ 	.word	0x00000000


	//----- nvinfo : EIATTR_MIN_STACK_SIZE
	.align		4
.L_7:
        /*0024*/ 	.byte	0x04, 0x12
        /*0026*/ 	.short	(.L_9 - .L_8)
	.align		4
.L_8:
        /*0028*/ 	.word	index@(triton_poi_fused__native_batch_norm_legit_no_training_relu_8)
        /*002c*/ 	.word	0x00000000
.L_9:


//--------------------- .nv.info.triton_poi_fused__native_batch_norm_legit_no_training_relu_8 --------------------------
	.section	.nv.info.triton_poi_fused__native_batch_norm_legit_no_training_relu_8,"",@"SHT_CUDA_INFO"
	.sectionflags	@""
	.align	4


	//----- nvinfo : EIATTR_CUDA_API_VERSION
	.align		4
        /*0000*/ 	.byte	0x04, 0x37
        /*0002*/ 	.short	(.L_11 - .L_10)
.L_10:
        /*0004*/ 	.word	0x0000007c


	//----- nvinfo : EIATTR_KPARAM_INFO
	.align		4
.L_11:
        /*0008*/ 	.byte	0x04, 0x17
        /*000a*/ 	.short	(.L_13 - .L_12)
.L_12:
        /*000c*/ 	.word	0x00000000
        /*0010*/ 	.short	0x0007
        /*0012*/ 	.short	0x0034
        /*0014*/ 	.byte	0x00, 0xf0, 0x11, 0x00


	//----- nvinfo : EIATTR_KPARAM_INFO
	.align		4
.L_13:
        /*0018*/ 	.byte	0x04, 0x17
        /*001a*/ 	.short	(.L_15 - .L_14)
.L_14:
        /*001c*/ 	.word	0x00000000
        /*0020*/ 	.short	0x0006
        /*0022*/ 	.short	0x0030
        /*0024*/ 	.byte	0x00, 0xf0, 0x11, 0x00


	//----- nvinfo : EIATTR_KPARAM_INFO
	.align		4
.L_15:
        /*0028*/ 	.byte	0x04, 0x17
        /*002a*/ 	.short	(.L_17 - .L_16)
.L_16:
        /*002c*/ 	.word	0x00000000
        /*0030*/ 	.short	0x0005
        /*0032*/ 	.short	0x0028
        /*0034*/ 	.byte	0x00, 0xf4, 0x21, 0x00


	//----- nvinfo : EIATTR_KPARAM_INFO
	.align		4
.L_17:
        /*0038*/ 	.byte	0x04, 0x17
        /*003a*/ 	.short	(.L_19 - .L_18)
.L_18:
        /*003c*/ 	.word	0x00000000
        /*0040*/ 	.short	0x0004
        /*0042*/ 	.short	0x0020
        /*0044*/ 	.byte	0x00, 0xf4, 0x21, 0x00


	//----- nvinfo : EIATTR_KPARAM_INFO
	.align		4
.L_19:
        /*0048*/ 	.byte	0x04, 0x17
        /*004a*/ 	.short	(.L_21 - .L_20)
.L_20:
        /*004c*/ 	.word	0x00000000
        /*0050*/ 	.short	0x0003
        /*0052*/ 	.short	0x0018
        /*0054*/ 	.byte	0x00, 0xf4, 0x21, 0x00


	//----- nvinfo : EIATTR_KPARAM_INFO
	.align		4
.L_21:
        /*0058*/ 	.byte	0x04, 0x17
        /*005a*/ 	.short	(.L_23 - .L_22)
.L_22:
        /*005c*/ 	.word	0x00000000
        /*0060*/ 	.short	0x0002
        /*0062*/ 	.short	0x0010
        /*0064*/ 	.byte	0x00, 0xf4, 0x21, 0x00


	//----- nvinfo : EIATTR_KPARAM_INFO
	.align		4
.L_23:
        /*0068*/ 	.byte	0x04, 0x17
        /*006a*/ 	.short	(.L_25 - .L_24)
.L_24:
        /*006c*/ 	.word	0x00000000
        /*0070*/ 	.short	0x0001
        /*0072*/ 	.short	0x0008
        /*0074*/ 	.byte	0x00, 0xf4, 0x21, 0x00


	//----- nvinfo : EIATTR_KPARAM_INFO
	.align		4
.L_25:
        /*0078*/ 	.byte	0x04, 0x17
        /*007a*/ 	.short	(.L_27 - .L_26)
.L_26:
        /*007c*/ 	.word	0x00000000
        /*0080*/ 	.short	0x0000
        /*0082*/ 	.short	0x0000
        /*0084*/ 	.byte	0x00, 0xf4, 0x21, 0x00


	//----- nvinfo : EIATTR_SPARSE_MMA_MASK
	.align		4
.L_27:
        /*0088*/ 	.byte	0x03, 0x50
        /*008a*/ 	.short	0x0000


	//----- nvinfo : EIATTR_MAXREG_COUNT
	.align		4
        /*008c*/ 	.byte	0x03, 0x1b
        /*008e*/ 	.short	0x00ff


	//----- nvinfo : EIATTR_EXIT_INSTR_OFFSETS
	.align		4
        /*0090*/ 	.byte	0x04, 0x1c
        /*0092*/ 	.short	(.L_29 - .L_28)


	//   ....[0]....
.L_28:
        /*0094*/ 	.word	0x000005e0


	//   ....[1]....
        /*0098*/ 	.word	0x00000680


	//----- nvinfo : EIATTR_REQNTID
	.align		4
.L_29:
        /*009c*/ 	.byte	0x04, 0x10
        /*009e*/ 	.short	(.L_31 - .L_30)
.L_30:
        /*00a0*/ 	.word	0x00000080
        /*00a4*/ 	.word	0x00000001
        /*00a8*/ 	.word	0x00000001


	//----- nvinfo : EIATTR_CBANK_PARAM_SIZE
	.align		4
.L_31:
        /*00ac*/ 	.byte	0x03, 0x19
        /*00ae*/ 	.short	0x0038


	//----- nvinfo : EIATTR_PARAM_CBANK
	.align		4
        /*00b0*/ 	.byte	0x04, 0x0a
        /*00b2*/ 	.short	(.L_33 - .L_32)
	.align		4
.L_32:
        /*00b4*/ 	.word	index@(.nv.constant0.triton_poi_fused__native_batch_norm_legit_no_training_relu_8)
        /*00b8*/ 	.short	0x0210
        /*00ba*/ 	.short	0x0038


	//----- nvinfo : EIATTR_SW_WAR
	.align		4
.L_33:
        /*00bc*/ 	.byte	0x04, 0x36
        /*00be*/ 	.short	(.L_35 - .L_34)
.L_34:
        /*00c0*/ 	.word	0x00000008
.L_35:


//--------------------- .nv.callgraph             --------------------------
	.section	.nv.callgraph,"",@"SHT_CUDA_CALLGRAPH"
	.align	4
	.sectionentsize	8
	.align		4
        /*0000*/ 	.word	0x00000000
	.align		4
        /*0004*/ 	.word	0xffffffff
	.align		4
        /*0008*/ 	.word	0x00000000
	.align		4
        /*000c*/ 	.word	0xfffffffe
	.align		4
        /*0010*/ 	.word	0x00000000
	.align		4
        /*0014*/ 	.word	0xfffffffd
	.align		4
        /*0018*/ 	.word	0x00000000
	.align		4
        /*001c*/ 	.word	0xfffffffc


//--------------------- .nv.constant4             --------------------------
	.section	.nv.constant4,"a",@progbits
	.align	8
	.align		8
.nv.constant4:
        /*0000*/ 	.dword	_$_str
	.align		8
        /*0008*/ 	.dword	_$_str_$_2


//--------------------- .text.triton_poi_fused__native_batch_norm_legit_no_training_relu_8 --------------------------
	.section	.text.triton_poi_fused__native_batch_norm_legit_no_training_relu_8,"ax",@progbits
	.sectionflags	@"SHF_BARRIERS=1"
	.align	128
        .global         triton_poi_fused__native_batch_norm_legit_no_training_relu_8
        .type           triton_poi_fused__native_batch_norm_legit_no_training_relu_8,@function
        .size           triton_poi_fused__native_batch_norm_legit_no_training_relu_8,(.L_x_1 - triton_poi_fused__native_batch_norm_legit_no_training_relu_8)
        .other          triton_poi_fused__native_batch_norm_legit_no_training_relu_8,@"STO_CUDA_ENTRY STV_DEFAULT"
triton_poi_fused__native_batch_norm_legit_no_training_relu_8:
.text.triton_poi_fused__native_batch_norm_legit_no_training_relu_8:
[----:B------:R-:W0:Y:S01]  /*0000*/  LDC R1, c[0x0][0x28] ;  /* 0x00000a00ff017b82 */ /* 0x000e220000000800 */
[----:B------:R-:W1:Y:S07]  /*0010*/  S2R R10, SR_TID.X ;  /* 0x00000000000a7919 */ /* 0x000e6e0000002100 */
[----:B------:R-:W2:Y:S01]  /*0020*/  LDC.64 R2, c[0x0][0x220] ;  /* 0x00008800ff027b82 */ /* 0x000ea20000000a00 */
[----:B------:R-:W-:Y:S01]  /*0030*/  ULDC.64 UR6, c[0x0][0x208] ;  /* 0x0000820000067ab9 */ /* 0x000fe20000000a00 */
[----:B------:R-:W3:Y:S01]  /*0040*/  S2R R0, SR_CTAID.Y ;  /* 0x0000000000007919 */ /* 0x000ee20000002600 */
[----:B------:R-:W4:Y:S05]  /*0050*/  S2R R8, SR_CTAID.X ;  /* 0x0000000000087919 */ /* 0x000f2a0000002500 */
[----:B------:R-:W5:Y:S08]  /*0060*/  LDC.64 R14, c[0x0][0x210] ;  /* 0x00008400ff0e7b82 */ /* 0x000f700000000a00 */
[----:B------:R-:W4:Y:S08]  /*0070*/  LDC.64 R18, c[0x0][0x218] ;  /* 0x00008600ff127b82 */ /* 0x000f300000000a00 */
[----:B------:R-:W5:Y:S01]  /*0080*/  LDC.64 R16, c[0x0][0x230] ;  /* 0x00008c00ff107b82 */ /* 0x000f620000000a00 */
[----:B-1----:R-:W-:-:S07]  /*0090*/  IMAD.SHL.U32 R9, R10, 0x2, RZ ;  /* 0x000000020a097824 */ /* 0x002fce00078e00ff */
[----:B------:R-:W1:Y:S01]  /*00a0*/  LDC.64 R12, c[0x0][0x228] ;  /* 0x00008a00ff0c7b82 */ /* 0x000e620000000a00 */
[----:B------:R-:W-:-:S04]  /*00b0*/  LOP3.LUT R9, R9, 0xfe, RZ, 0xc0, !PT ;  /* 0x000000fe09097812 */ /* 0x000fc800078ec0ff */
[----:B---3--:R-:W-:-:S04]  /*00c0*/  PRMT R4, R9, 0x6540, R0 ;  /* 0x0000654009047816 */ /* 0x008fc80000000000 */
[C---:B------:R-:W-:Y:S01]  /*00d0*/  ISETP.GE.AND P2, PT, R4.reuse, 0x300, PT ;  /* 0x000003000400780c */ /* 0x040fe20003f46270 */
[----:B------:R-:W-:-:S05]  /*00e0*/  IMAD.HI R5, R4, 0x2aaaaaab, RZ ;  /* 0x2aaaaaab04057827 */ /* 0x000fca00078e02ff */
[----:B------:R-:W-:-:S04]  /*00f0*/  SHF.R.U32.HI R6, RZ, 0x1f, R5 ;  /* 0x0000001fff067819 */ /* 0x000fc80000011605 */
[----:B------:R-:W-:Y:S02]  /*0100*/  LEA.HI.SX32 R5, R5, R6, 0x1b ;  /* 0x0000000605057211 */ /* 0x000fe400078fdaff */
[----:B------:R-:W-:-:S03]  /*0110*/  CS2R R6, SRZ ;  /* 0x0000000000067805 */ /* 0x000fc6000001ff00 */
[----:B------:R-:W-:-:S04]  /*0120*/  IMAD R11, R5, -0xc0, R4 ;  /* 0xffffff40050b7824 */ /* 0x000fc800078e0204 */
[----:B--2---:R-:W-:-:S05]  /*0130*/  IMAD.WIDE R2, R11, 0x4, R2 ;  /* 0x000000040b027825 */ /* 0x004fca00078e0202 */
[----:B------:R2:W3:Y:S01]  /*0140*/  @!P2 LDG.E.EL.64 R6, desc[UR6][R2.64] ;  /* 0x000000060206a981 */ /* 0x0004e2000c2e1b00 */
[C---:B----4-:R-:W-:Y:S01]  /*0150*/  ISETP.GE.AND P0, PT, R8.reuse, 0x10, PT ;  /* 0x000000100800780c */ /* 0x050fe20003f06270 */
[----:B------:R-:W-:Y:S02]  /*0160*/  IMAD R20, R8, 0xc0, R11 ;  /* 0x000000c008147824 */ /* 0x000fe400078e020b */
[----:B0----5:R-:W-:Y:S01]  /*0170*/  IMAD.WIDE R22, R11, 0x4, R16 ;  /* 0x000000040b167825 */ /* 0x021fe200078e0210 */
[----:B------:R-:W-:-:S03]  /*0180*/  ISETP.LT.AND P1, PT, R4, 0x300, !P0 ;  /* 0x000003000400780c */ /* 0x000fc60004721270 */
[----:B------:R-:W-:Y:S01]  /*0190*/  IMAD R5, R5, 0xc00, R20 ;  /* 0x00000c0005057824 */ /* 0x000fe200078e0214 */
[----:B--2---:R-:W-:Y:S01]  /*01a0*/  CS2R R2, SRZ ;  /* 0x0000000000027805 */ /* 0x004fe2000001ff00 */
[----:B------:R-:W-:-:S04]  /*01b0*/  IMAD.WIDE R20, R11, 0x4, R18 ;  /* 0x000000040b147825 */ /* 0x000fc800078e0212 */
[----:B------:R-:W-:Y:S01]  /*01c0*/  IMAD.WIDE R14, R5, 0x4, R14 ;  /* 0x00000004050e7825 */ /* 0x000fe200078e020e */
[----:B------:R-:W-:Y:S02]  /*01d0*/  CS2R R4, SRZ ;  /* 0x0000000000047805 */ /* 0x000fe4000001ff00 */
[----:B------:R-:W-:Y:S01]  /*01e0*/  CS2R R16, SRZ ;  /* 0x0000000000107805 */ /* 0x000fe2000001ff00 */
[----:B-1----:R-:W-:Y:S01]  /*01f0*/  IMAD.WIDE R12, R11, 0x4, R12 ;  /* 0x000000040b0c7825 */ /* 0x002fe200078e020c */
[----:B------:R-:W2:Y:S01]  /*0200*/  @P1 LDG.E.EL.64 R2, desc[UR6][R14.64] ;  /* 0x000000060e021981 */ /* 0x000ea2000c2e1b00 */
[----:B------:R-:W-:-:S03]  /*0210*/  CS2R R18, SRZ ;  /* 0x0000000000127805 */ /* 0x000fc6000001ff00 */
[----:B------:R-:W2:Y:S04]  /*0220*/  @!P2 LDG.E.EL.64 R4, desc[UR6][R20.64] ;  /* 0x000000061404a981 */ /* 0x000ea8000c2e1b00 */
[----:B------:R0:W4:Y:S04]  /*0230*/  @!P2 LDG.E.EL.64 R16, desc[UR6][R12.64] ;  /* 0x000000060c10a981 */ /* 0x000128000c2e1b00 */
[----:B------:R-:W4:Y:S01]  /*0240*/  @!P2 LDG.E.EL.64 R18, desc[UR6][R22.64] ;  /* 0x000000061612a981 */ /* 0x000f22000c2e1b00 */
[----:B------:R-:W1:Y:S01]  /*0250*/  S2UR UR5, SR_CgaCtaId ;  /* 0x00000000000579c3 */ /* 0x000e620000008800 */
[----:B------:R-:W-:Y:S01]  /*0260*/  UMOV UR4, 0x400 ;  /* 0x0000040000047882 */ /* 0x000fe20000000000 */
[----:B0-----:R-:W-:Y:S01]  /*0270*/  IMAD.MOV.U32 R13, RZ, RZ, 0x3e800000 ;  /* 0x3e800000ff0d7424 */ /* 0x001fe200078e00ff */
[----:B-1----:R-:W-:-:S06]  /*0280*/  UPRMT UR4, UR5, 0x654, UR4 ;  /* 0x0000065405047896 */ /* 0x002fcc0008000004 */
[----:B------:R-:W-:Y:S01]  /*0290*/  LEA R12, R9, UR4, 0x3 ;  /* 0x00000004090c7c11 */ /* 0x000fe2000f8e18ff */
[----:B---3--:R-:W-:Y:S01]  /*02a0*/  FADD R6, R6, 0.0010000000474974513054 ;  /* 0x3a83126f06067421 */ /* 0x008fe20000000000 */
[----:B------:R-:W-:-:S03]  /*02b0*/  FADD R7, R7, 0.0010000000474974513054 ;  /* 0x3a83126f07077421 */ /* 0x000fc60000000000 */
[----:B------:R-:W0:Y:S08]  /*02c0*/  MUFU.SQRT R11, R6 ;  /* 0x00000006000b7308 */ /* 0x000e300000002000 */
[----:B------:R-:W1:Y:S01]  /*02d0*/  MUFU.SQRT R14, R7 ;  /* 0x00000007000e7308 */ /* 0x000e620000002000 */
[C---:B0-----:R-:W-:Y:S02]  /*02e0*/  FSETP.GT.AND P1, PT, R11.reuse, 8.50705917302346158658e+37, PT ;  /* 0x7e8000000b00780b */ /* 0x041fe40003f24000 */
[----:B------:R-:W-:-:S02]  /*02f0*/  FSETP.GEU.AND P3, PT, R11, 1.175494350822287508e-38, PT ;  /* 0x008000000b00780b */ /* 0x000fc40003f6e000 */
[----:B------:R-:W-:Y:S01]  /*0300*/  FSEL R6, R13, 1, P1 ;  /* 0x3f8000000d067808 */ /* 0x000fe20000800000 */
[----:B--2---:R-:W-:Y:S01]  /*0310*/  FADD R2, -R4, R2 ;  /* 0x0000000204027221 */ /* 0x004fe20000000100 */
[----:B------:R-:W-:Y:S01]  /*0320*/  FADD R3, -R5, R3 ;  /* 0x0000000305037221 */ /* 0x000fe20000000100 */
[----:B------:R-:W-:Y:S02]  /*0330*/  LOP3.LUT R5, R10, 0x7f, RZ, 0xc0, !PT ;  /* 0x0000007f0a057812 */ /* 0x000fe400078ec0ff */
[C---:B-1----:R-:W-:Y:S02]  /*0340*/  FSETP.GT.AND P2, PT, R14.reuse, 8.50705917302346158658e+37, PT ;  /* 0x7e8000000e00780b */ /* 0x042fe40003f44000 */
[----:B------:R-:W-:Y:S02]  /*0350*/  FSETP.GEU.AND P4, PT, R14, 1.175494350822287508e-38, PT ;  /* 0x008000000e00780b */ /* 0x000fe40003f8e000 */
[----:B------:R-:W-:Y:S01]  /*0360*/  @P1 FMUL R11, R11, 0.25 ;  /* 0x3e8000000b0b1820 */ /* 0x000fe20000400000 */
[----:B------:R-:W-:Y:S01]  /*0370*/  FSEL R13, R13, 1, P2 ;  /* 0x3f8000000d0d7808 */ /* 0x000fe20001000000 */
[----:B------:R-:W-:-:S02]  /*0380*/  @!P3 FMUL R6, R6, 16777216 ;  /* 0x4b8000000606b820 */ /* 0x000fc40000400000 */
[----:B------:R-:W-:-:S05]  /*0390*/  @!P3 FMUL R11, R11, 16777216 ;  /* 0x4b8000000b0bb820 */ /* 0x000fca0000400000 */
[----:B------:R-:W-:Y:S01]  /*03a0*/  @P2 FMUL R14, R14, 0.25 ;  /* 0x3e8000000e0e2820 */ /* 0x000fe20000400000 */
[----:B------:R-:W0:Y:S01]  /*03b0*/  MUFU.RCP R11, R11 ;  /* 0x0000000b000b7308 */ /* 0x000e220000001000 */
[----:B------:R-:W-:Y:S02]  /*03c0*/  @!P4 FMUL R13, R13, 16777216 ;  /* 0x4b8000000d0dc820 */ /* 0x000fe40000400000 */
[----:B------:R-:W-:-:S06]  /*03d0*/  @!P4 FMUL R14, R14, 16777216 ;  /* 0x4b8000000e0ec820 */ /* 0x000fcc0000400000 */
[----:B------:R-:W1:Y:S01]  /*03e0*/  MUFU.RCP R14, R14 ;  /* 0x0000000e000e7308 */ /* 0x000e620000001000 */
[----:B0-----:R-:W-:-:S04]  /*03f0*/  FMUL R7, R11, R6 ;  /* 0x000000060b077220 */ /* 0x001fc80000400000 */
[----:B------:R-:W-:-:S04]  /*0400*/  FMUL R7, R2, R7 ;  /* 0x0000000702077220 */ /* 0x000fc80000400000 */
[----:B----4-:R-:W-:Y:S01]  /*0410*/  FFMA R7, R7, R16, R18 ;  /* 0x0000001007077223 */ /* 0x010fe20000000012 */
[----:B-1----:R-:W-:Y:S01]  /*0420*/  FMUL R4, R14, R13 ;  /* 0x0000000d0e047220 */ /* 0x002fe20000400000 */
[----:B------:R-:W-:-:S03]  /*0430*/  LEA R13, R5, UR4, 0x3 ;  /* 0x00000004050d7c11 */ /* 0x000fc6000f8e18ff */
[----:B------:R-:W-:Y:S01]  /*0440*/  FMUL R4, R3, R4 ;  /* 0x0000000403047220 */ /* 0x000fe20000400000 */
[C---:B------:R-:W-:Y:S01]  /*0450*/  FSETP.GEU.AND P1, PT, R7.reuse, RZ, PT ;  /* 0x000000ff0700720b */ /* 0x040fe20003f2e000 */
[----:B------:R-:W0:Y:S02]  /*0460*/  LDC.64 R2, c[0x0][0x238] ;  /* 0x00008e00ff027b82 */ /* 0x000e240000000a00 */
[----:B------:R-:W-:Y:S01]  /*0470*/  FFMA R4, R4, R17, R19 ;  /* 0x0000001104047223 */ /* 0x000fe20000000013 */
[----:B------:R-:W-:-:S04]  /*0480*/  FSEL R10, R7, RZ, P1 ;  /* 0x000000ff070a7208 */ /* 0x000fc80000800000 */
[C---:B------:R-:W-:Y:S01]  /*0490*/  FSETP.GEU.AND P2, PT, R4.reuse, RZ, PT ;  /* 0x000000ff0400720b */ /* 0x040fe20003f4e000 */
[----:B------:R1:W-:Y:S03]  /*04a0*/  STS [R12], R10 ;  /* 0x0000000a0c007388 */ /* 0x0003e60000000800 */
[----:B------:R-:W-:Y:S02]  /*04b0*/  FSEL R11, R4, RZ, P2 ;  /* 0x000000ff040b7208 */ /* 0x000fe40001000000 */
[----:B------:R-:W-:Y:S02]  /*04c0*/  PRMT R4, R5, 0x6540, R0 ;  /* 0x0000654005047816 */ /* 0x000fe40000000000 */
[----:B------:R-:W-:Y:S01]  /*04d0*/  SHF.L.U32 R0, R0, 0x8, RZ ;  /* 0x0000000800007819 */ /* 0x000fe200000006ff */
[----:B------:R-:W-:Y:S01]  /*04e0*/  STS [R12+0x8], R11 ;  /* 0x0000080b0c007388 */ /* 0x000fe20000000800 */
[----:B------:R-:W-:Y:S01]  /*04f0*/  BAR.SYNC.DEFER_BLOCKING 0x0 ;  /* 0x0000000000007b1d */ /* 0x000fe20000010000 */
[C---:B------:R-:W-:Y:S01]  /*0500*/  IMAD.HI R6, R4.reuse, 0x2aaaaaab, RZ ;  /* 0x2aaaaaab04067827 */ /* 0x040fe200078e02ff */
[----:B------:R-:W-:-:S04]  /*0510*/  ISETP.LT.AND P1, PT, R4, 0x300, !P0 ;  /* 0x000003000400780c */ /* 0x000fc80004721270 */
[----:B------:R-:W-:-:S04]  /*0520*/  SHF.R.U32.HI R7, RZ, 0x1f, R6 ;  /* 0x0000001fff077819 */ /* 0x000fc80000011606 */
[----:B------:R-:W-:Y:S02]  /*0530*/  LEA.HI.SX32 R7, R6, R7, 0x1b ;  /* 0x0000000706077211 */ /* 0x000fe400078fdaff */
[----:B------:R-:W-:Y:S02]  /*0540*/  LOP3.LUT R6, R0, 0x80, R5, 0xfe, !PT ;  /* 0x0000008000067812 */ /* 0x000fe400078efe05 */
[----:B------:R-:W-:Y:S01]  /*0550*/  LOP3.LUT R0, R5, 0x80, RZ, 0xfc, !PT ;  /* 0x0000008005007812 */ /* 0x000fe200078efcff */
[----:B------:R-:W-:Y:S01]  /*0560*/  IMAD R9, R7, -0xc0, R4 ;  /* 0xffffff4007097824 */ /* 0x000fe200078e0204 */
[----:B------:R-:W-:-:S03]  /*0570*/  ISETP.LT.AND P0, PT, R6, 0x300, !P0 ;  /* 0x000003000600780c */ /* 0x000fc60004701270 */
[----:B-1----:R-:W-:Y:S01]  /*0580*/  IMAD R10, R9, 0x10, R8 ;  /* 0x00000010090a7824 */ /* 0x002fe200078e0208 */
[----:B------:R-:W-:Y:S01]  /*0590*/  LEA R9, R0, UR4, 0x3 ;  /* 0x0000000400097c11 */ /* 0x000fe2000f8e18ff */
[----:B------:R-:W1:Y:S03]  /*05a0*/  LDS R13, [R13] ;  /* 0x000000000d0d7984 */ /* 0x000e660000000800 */
[----:B------:R-:W-:-:S05]  /*05b0*/  LEA R7, R7, R10, 0xf ;  /* 0x0000000a07077211 */ /* 0x000fca00078e78ff */
[----:B0-----:R-:W-:-:S05]  /*05c0*/  IMAD.WIDE R4, R7, 0x4, R2 ;  /* 0x0000000407047825 */ /* 0x001fca00078e0202 */
[----:B-1----:R0:W-:Y:S02]  /*05d0*/  @P1 STG.E desc[UR6][R4.64], R13 ;  /* 0x0000000d04001986 */ /* 0x0021e4000c101906 */
[----:B0-----:R-:W-:Y:S05]  /*05e0*/  @!P0 EXIT ;  /* 0x000000000000894d */ /* 0x001fea0003800000 */
[----:B------:R-:W1:Y:S01]  /*05f0*/  LDS R9, [R9] ;  /* 0x0000000009097984 */ /* 0x000e620000000800 */
[----:B------:R-:W-:-:S05]  /*0600*/  IMAD.HI R0, R6, 0x2aaaaaab, RZ ;  /* 0x2aaaaaab06007827 */ /* 0x000fca00078e02ff */
[----:B0-----:R-:W-:-:S04]  /*0610*/  SHF.R.U32.HI R5, RZ, 0x1f, R0 ;  /* 0x0000001fff057819 */ /* 0x001fc80000011600 */
[----:B------:R-:W-:-:S05]  /*0620*/  LEA.HI.SX32 R5, R0, R5, 0x1b ;  /* 0x0000000500057211 */ /* 0x000fca00078fdaff */
[----:B------:R-:W-:-:S04]  /*0630*/  IMAD R7, R5, -0xc0, R6 ;  /* 0xffffff4005077824 */ /* 0x000fc800078e0206 */
[----:B------:R-:W-:-:S05]  /*0640*/  IMAD R8, R7, 0x10, R8 ;  /* 0x0000001007087824 */ /* 0x000fca00078e0208 */
[----:B------:R-:W-:-:S05]  /*0650*/  LEA R5, R5, R8, 0xf ;  /* 0x0000000805057211 */ /* 0x000fca00078e78ff */
[----:B------:R-:W-:-:S05]  /*0660*/  IMAD.WIDE R2, R5, 0x4, R2 ;  /* 0x0000000405027825 */ /* 0x000fca00078e0202 */
[----:B-1----:R-:W-:Y:S01]  /*0670*/  STG.E desc[UR6][R2.64], R9 ;  /* 0x0000000902007986 */ /* 0x002fe2000c101906 */
[----:B------:R-:W-:Y:S05]  /*0680*/  EXIT ;  /* 0x000000000000794d */ /* 0x000fea0003800000 */
.L_x_0:
[----:B------:R-:W-:-:S00]  /*0690*/  BRA `(.L_x_0) ;  /* 0xfffffffc00fc7947 */ /* 0x000fc0000383ffff */
[----:B------:R-:W-:-:S00]  /*06a0*/  NOP ;  /* 0x0000000000007918 */ /* 0x000fc00000000000 */
        /* <DEDUP_REMOVED lines=13> */
.L_x_1:


//--------------------- .nv.global.init           --------------------------
	.section	.nv.global.init,"aw",@progbits
.nv.global.init:
	.type		_$_str,@object
	.size		_$_str,(_$_str_$_2 - _$_str)
_$_str:
        /*0000*/ 	.byte	0x5f, 0x5f, 0x43, 0x55, 0x44, 0x41, 0x5f, 0x46, 0x54, 0x5a, 0x00
	.type		_$_str_$_2,@object
	.size		_$_str_$_2,(.L_1 - _$_str_$_2)
_$_str_$_2:
        /*000b*/ 	.byte	0x5f, 0x5f, 0x43, 0x55, 0x44, 0x41, 0x5f, 0x50, 0x52, 0x45, 0x43, 0x5f, 0x53, 0x51, 0x52, 0x54
        /*001b*/ 	.byte	0x00
.L_1:


//--------------------- .nv.shared.triton_poi_fused__native_batch_norm_legit_no_training_relu_8 --------------------------
	.section	.nv.shared.triton_poi_fused__native_batch_norm_legit_no_training_relu_8,"aw",@nobits
	.sectionflags	@""
	.align	16
	.zero		1024


//--------------------- .nv.constant0.triton_poi_fused__native_batch_norm_legit_no_training_relu_8 --------------------------
	.section	.nv.constant0.triton_poi_fused__native_batch_norm_legit_no_training_relu_8,"a",@progbits
	.sectionflags	@""
	.align	4
.nv.constant0.triton_poi_fused__native_batch_norm_legit_no_training_relu_8:
	.zero		584
